//
// Generated by NVIDIA NVVM Compiler
//
// Compiler Build ID: CL-29190527
// Cuda compilation tools, release 11.1, V11.1.105
// Based on LLVM 3.4svn
//

.version 7.1
.target sm_80
.address_size 64

	// .globl	Fused_BroadcastTo_inplace_assign_builder_BroadcastTo_inplace_assign_builder_B_more_parallel_17064856348324867852_kernel0

.visible .entry Fused_BroadcastTo_inplace_assign_builder_BroadcastTo_inplace_assign_builder_B_more_parallel_17064856348324867852_kernel0(
	.param .u64 Fused_BroadcastTo_inplace_assign_builder_BroadcastTo_inplace_assign_builder_B_more_parallel_17064856348324867852_kernel0_param_0,
	.param .u64 Fused_BroadcastTo_inplace_assign_builder_BroadcastTo_inplace_assign_builder_B_more_parallel_17064856348324867852_kernel0_param_1,
	.param .u64 Fused_BroadcastTo_inplace_assign_builder_BroadcastTo_inplace_assign_builder_B_more_parallel_17064856348324867852_kernel0_param_2,
	.param .u64 Fused_BroadcastTo_inplace_assign_builder_BroadcastTo_inplace_assign_builder_B_more_parallel_17064856348324867852_kernel0_param_3,
	.param .u64 Fused_BroadcastTo_inplace_assign_builder_BroadcastTo_inplace_assign_builder_B_more_parallel_17064856348324867852_kernel0_param_4,
	.param .u64 Fused_BroadcastTo_inplace_assign_builder_BroadcastTo_inplace_assign_builder_B_more_parallel_17064856348324867852_kernel0_param_5,
	.param .u64 Fused_BroadcastTo_inplace_assign_builder_BroadcastTo_inplace_assign_builder_B_more_parallel_17064856348324867852_kernel0_param_6
)
{
	.reg .pred 	%p<8>;
	.reg .f32 	%f<2>;
	.reg .b32 	%r<30>;
	.reg .b64 	%rd<29>;


	ld.param.u64 	%rd1, [Fused_BroadcastTo_inplace_assign_builder_BroadcastTo_inplace_assign_builder_B_more_parallel_17064856348324867852_kernel0_param_0];
	ld.param.u64 	%rd2, [Fused_BroadcastTo_inplace_assign_builder_BroadcastTo_inplace_assign_builder_B_more_parallel_17064856348324867852_kernel0_param_1];
	ld.param.u64 	%rd3, [Fused_BroadcastTo_inplace_assign_builder_BroadcastTo_inplace_assign_builder_B_more_parallel_17064856348324867852_kernel0_param_2];
	ld.param.u64 	%rd4, [Fused_BroadcastTo_inplace_assign_builder_BroadcastTo_inplace_assign_builder_B_more_parallel_17064856348324867852_kernel0_param_3];
	ld.param.u64 	%rd5, [Fused_BroadcastTo_inplace_assign_builder_BroadcastTo_inplace_assign_builder_B_more_parallel_17064856348324867852_kernel0_param_4];
	ld.param.u64 	%rd6, [Fused_BroadcastTo_inplace_assign_builder_BroadcastTo_inplace_assign_builder_B_more_parallel_17064856348324867852_kernel0_param_5];
	ld.param.u64 	%rd7, [Fused_BroadcastTo_inplace_assign_builder_BroadcastTo_inplace_assign_builder_B_more_parallel_17064856348324867852_kernel0_param_6];
	mov.u32 	%r1, %ctaid.x;
	setp.lt.s32	%p1, %r1, 24;
	mov.u32 	%r2, %tid.x;
	@%p1 bra 	BB0_12;
	bra.uni 	BB0_1;

BB0_12:
	setp.gt.s32	%p7, %r2, 31;
	@%p7 bra 	BB0_14;

	mul.hi.s32 	%r16, %r1, 715827883;
	shr.u32 	%r17, %r16, 31;
	shr.u32 	%r18, %r16, 2;
	add.s32 	%r19, %r18, %r17;
	mul.lo.s32 	%r20, %r19, 24;
	sub.s32 	%r21, %r1, %r20;
	shl.b32 	%r22, %r21, 7;
	shr.s32 	%r23, %r2, 31;
	shr.u32 	%r24, %r23, 27;
	add.s32 	%r25, %r2, %r24;
	and.b32  	%r26, %r25, 1073741792;
	sub.s32 	%r27, %r2, %r26;
	shl.b32 	%r28, %r27, 2;
	add.s32 	%r29, %r28, %r22;
	cvta.to.global.u64 	%rd26, %rd1;
	mul.wide.s32 	%rd27, %r29, 4;
	add.s64 	%rd28, %rd26, %rd27;
	mov.f32 	%f1, 0f00000000;
	st.global.v4.f32 	[%rd28], {%f1, %f1, %f1, %f1};
	bra.uni 	BB0_14;

BB0_1:
	setp.lt.s32	%p2, %r1, 75;
	mad.lo.s32 	%r3, %r1, 199, %r2;
	@%p2 bra 	BB0_11;
	bra.uni 	BB0_2;

BB0_11:
	add.s32 	%r14, %r3, -4776;
	cvta.to.global.u64 	%rd23, %rd2;
	mul.wide.s32 	%rd24, %r14, 4;
	add.s64 	%rd25, %rd23, %rd24;
	mov.u32 	%r15, 0;
	st.global.u32 	[%rd25], %r15;
	bra.uni 	BB0_14;

BB0_2:
	setp.lt.s32	%p3, %r1, 126;
	@%p3 bra 	BB0_10;
	bra.uni 	BB0_3;

BB0_10:
	add.s32 	%r12, %r3, -14925;
	cvta.to.global.u64 	%rd20, %rd3;
	mul.wide.s32 	%rd21, %r12, 4;
	add.s64 	%rd22, %rd20, %rd21;
	mov.u32 	%r13, 0;
	st.global.u32 	[%rd22], %r13;
	bra.uni 	BB0_14;

BB0_3:
	setp.lt.s32	%p4, %r1, 177;
	@%p4 bra 	BB0_9;
	bra.uni 	BB0_4;

BB0_9:
	add.s32 	%r10, %r3, -25074;
	cvta.to.global.u64 	%rd17, %rd4;
	mul.wide.s32 	%rd18, %r10, 4;
	add.s64 	%rd19, %rd17, %rd18;
	mov.u32 	%r11, 0;
	st.global.u32 	[%rd19], %r11;
	bra.uni 	BB0_14;

BB0_4:
	setp.lt.s32	%p5, %r1, 228;
	@%p5 bra 	BB0_8;
	bra.uni 	BB0_5;

BB0_8:
	add.s32 	%r8, %r3, -35223;
	cvta.to.global.u64 	%rd14, %rd5;
	mul.wide.s32 	%rd15, %r8, 4;
	add.s64 	%rd16, %rd14, %rd15;
	mov.u32 	%r9, 0;
	st.global.u32 	[%rd16], %r9;
	bra.uni 	BB0_14;

BB0_5:
	setp.lt.s32	%p6, %r1, 279;
	@%p6 bra 	BB0_7;
	bra.uni 	BB0_6;

BB0_7:
	add.s32 	%r6, %r3, -45372;
	cvta.to.global.u64 	%rd11, %rd6;
	mul.wide.s32 	%rd12, %r6, 4;
	add.s64 	%rd13, %rd11, %rd12;
	mov.u32 	%r7, 0;
	st.global.u32 	[%rd13], %r7;
	bra.uni 	BB0_14;

BB0_6:
	add.s32 	%r4, %r3, -55521;
	cvta.to.global.u64 	%rd8, %rd7;
	mul.wide.s32 	%rd9, %r4, 4;
	add.s64 	%rd10, %rd8, %rd9;
	mov.u32 	%r5, 0;
	st.global.u32 	[%rd10], %r5;

BB0_14:
	ret;
}




// ===== COMPILED SASS (sm_100) =====

	.target	sm_100

	.elftype	@"ET_EXEC"


//--------------------- .note.nv.tkinfo           --------------------------
	.section	.note.nv.tkinfo,"",@"SHT_NOTE"
	.sectionflags	@"SHF_NOTE_NV_TKINFO"
	.tkinfo
        /*0018*/ 	.word	0x00000002
        /*0030*/ 	.string	""
        /*0030*/ 	.string	"ptxas"
        /*0030*/ 	.string	"Cuda compilation tools, release 13.0, V13.0.88"
        /*0030*/ 	.string	"Build cuda_13.0.r13.0/compiler.36424714_0"
        /*0030*/ 	.string	"-arch sm_100 "



//--------------------- .note.nv.cuinfo           --------------------------
	.section	.note.nv.cuinfo,"",@"SHT_NOTE"
	.sectionflags	@"SHF_NOTE_NV_CUINFO"
        /*0018*/ 	.short	0x0002
        /*001a*/ 	.short	0x0050
        /*001c*/ 	.short	0x0082
	.zero		2


//--------------------- .nv.info                  --------------------------
	.section	.nv.info,"",@"SHT_CUDA_INFO"
	.align	4


	//----- nvinfo : EIATTR_REGCOUNT
	.align		4
        /*0000*/ 	.byte	0x04, 0x2f
        /*0002*/ 	.short	(.L_1 - .L_0)
	.align		4
.L_0:
        /*0004*/ 	.word	index@(Fused_BroadcastTo_inplace_assign_builder_BroadcastTo_inplace_assign_builder_B_more_parallel_17064856348324867852_kernel0)
        /*0008*/ 	.word	0x0000000a


	//----- nvinfo : EIATTR_FRAME_SIZE
	.align		4
.L_1:
        /*000c*/ 	.byte	0x04, 0x11
        /*000e*/ 	.short	(.L_3 - .L_2)
	.align		4
.L_2:
        /*0010*/ 	.word	index@(Fused_BroadcastTo_inplace_assign_builder_BroadcastTo_inplace_assign_builder_B_more_parallel_17064856348324867852_kernel0)
        /*0014*/ 	.word	0x00000000


	//----- nvinfo : EIATTR_MIN_STACK_SIZE
	.align		4
.L_3:
        /*0018*/ 	.byte	0x04, 0x12
        /*001a*/ 	.short	(.L_5 - .L_4)
	.align		4
.L_4:
        /*001c*/ 	.word	index@(Fused_BroadcastTo_inplace_assign_builder_BroadcastTo_inplace_assign_builder_B_more_parallel_17064856348324867852_kernel0)
        /*0020*/ 	.word	0x00000000
.L_5:


//--------------------- .nv.compat                --------------------------
	.section	.nv.compat,"",@"SHT_CUDA_COMPAT_INFO"
	.align	4
        /*0000*/ 	.byte	0x02, 0x09, 0x00, 0x00, 0x02, 0x02, 0x01, 0x00, 0x02, 0x05, 0x05, 0x00, 0x03, 0x07, 0x01, 0x01
        /*0010*/ 	.byte	0x02, 0x03, 0x00, 0x00, 0x02, 0x06, 0x01, 0x00, 0x04, 0x0b, 0x08, 0x00, 0x09, 0x00, 0x00, 0x00
        /*0020*/ 	.byte	0x00, 0x00, 0x00, 0x00


//--------------------- .nv.info.Fused_BroadcastTo_inplace_assign_builder_BroadcastTo_inplace_assign_builder_B_more_parallel_17064856348324867852_kernel0 --------------------------
	.section	.nv.info.Fused_BroadcastTo_inplace_assign_builder_BroadcastTo_inplace_assign_builder_B_more_parallel_17064856348324867852_kernel0,"",@"SHT_CUDA_INFO"
	.sectionflags	@""
	.align	4


	//----- nvinfo : EIATTR_CUDA_API_VERSION
	.align		4
        /*0000*/ 	.byte	0x04, 0x37
        /*0002*/ 	.short	(.L_7 - .L_6)
.L_6:
        /*0004*/ 	.word	0x00000082


	//----- nvinfo : EIATTR_KPARAM_INFO
	.align		4
.L_7:
        /*0008*/ 	.byte	0x04, 0x17
        /*000a*/ 	.short	(.L_9 - .L_8)
.L_8:
        /*000c*/ 	.word	0x00000000
        /*0010*/ 	.short	0x0006
        /*0012*/ 	.short	0x0030
        /*0014*/ 	.byte	0x00, 0xf0, 0x21, 0x00


	//----- nvinfo : EIATTR_KPARAM_INFO
	.align		4
.L_9:
        /*0018*/ 	.byte	0x04, 0x17
        /*001a*/ 	.short	(.L_11 - .L_10)
.L_10:
        /*001c*/ 	.word	0x00000000
        /*0020*/ 	.short	0x0005
        /*0022*/ 	.short	0x0028
        /*0024*/ 	.byte	0x00, 0xf0, 0x21, 0x00


	//----- nvinfo : EIATTR_KPARAM_INFO
	.align		4
.L_11:
        /*0028*/ 	.byte	0x04, 0x17
        /*002a*/ 	.short	(.L_13 - .L_12)
.L_12:
        /*002c*/ 	.word	0x00000000
        /*0030*/ 	.short	0x0004
        /*0032*/ 	.short	0x0020
        /*0034*/ 	.byte	0x00, 0xf0, 0x21, 0x00


	//----- nvinfo : EIATTR_KPARAM_INFO
	.align		4
.L_13:
        /*0038*/ 	.byte	0x04, 0x17
        /*003a*/ 	.short	(.L_15 - .L_14)
.L_14:
        /*003c*/ 	.word	0x00000000
        /*0040*/ 	.short	0x0003
        /*0042*/ 	.short	0x0018
        /*0044*/ 	.byte	0x00, 0xf0, 0x21, 0x00


	//----- nvinfo : EIATTR_KPARAM_INFO
	.align		4
.L_15:
        /*0048*/ 	.byte	0x04, 0x17
        /*004a*/ 	.short	(.L_17 - .L_16)
.L_16:
        /*004c*/ 	.word	0x00000000
        /*0050*/ 	.short	0x0002
        /*0052*/ 	.short	0x0010
        /*0054*/ 	.byte	0x00, 0xf0, 0x21, 0x00


	//----- nvinfo : EIATTR_KPARAM_INFO
	.align		4
.L_17:
        /*0058*/ 	.byte	0x04, 0x17
        /*005a*/ 	.short	(.L_19 - .L_18)
.L_18:
        /*005c*/ 	.word	0x00000000
        /*0060*/ 	.short	0x0001
        /*0062*/ 	.short	0x0008
        /*0064*/ 	.byte	0x00, 0xf0, 0x21, 0x00


	//----- nvinfo : EIATTR_KPARAM_INFO
	.align		4
.L_19:
        /*0068*/ 	.byte	0x04, 0x17
        /*006a*/ 	.short	(.L_21 - .L_20)
.L_20:
        /*006c*/ 	.word	0x00000000
        /*0070*/ 	.short	0x0000
        /*0072*/ 	.short	0x0000
        /*0074*/ 	.byte	0x00, 0xf0, 0x21, 0x00


	//----- nvinfo : EIATTR_SPARSE_MMA_MASK
	.align		4
.L_21:
        /*0078*/ 	.byte	0x03, 0x50
        /*007a*/ 	.short	0x0000


	//----- nvinfo : EIATTR_MAXREG_COUNT
	.align		4
        /*007c*/ 	.byte	0x03, 0x1b
        /*007e*/ 	.short	0x00ff


	//----- nvinfo : EIATTR_MERCURY_ISA_VERSION
	.align		4
        /*0080*/ 	.byte	0x03, 0x5f
        /*0082*/ 	.short	0x0101


	//----- nvinfo : EIATTR_VRC_CTA_INIT_COUNT
	.align		4
        /*0084*/ 	.byte	0x02, 0x4a
	.zero		1
	.zero		1


	//----- nvinfo : EIATTR_EXIT_INSTR_OFFSETS
	.align		4
        /*0088*/ 	.byte	0x04, 0x1c
        /*008a*/ 	.short	(.L_23 - .L_22)


	//   ....[0]....
.L_22:
        /*008c*/ 	.word	0x00000140


	//   ....[1]....
        /*0090*/ 	.word	0x00000190


	//   ....[2]....
        /*0094*/ 	.word	0x000001e0


	//   ....[3]....
        /*0098*/ 	.word	0x00000230


	//   ....[4]....
        /*009c*/ 	.word	0x00000280


	//   ....[5]....
        /*00a0*/ 	.word	0x000002d0


	//   ....[6]....
        /*00a4*/ 	.word	0x000002f0


	//   ....[7]....
        /*00a8*/ 	.word	0x000003d0


	//----- nvinfo : EIATTR_CBANK_PARAM_SIZE
	.align		4
.L_23:
        /*00ac*/ 	.byte	0x03, 0x19
        /*00ae*/ 	.short	0x0038


	//----- nvinfo : EIATTR_PARAM_CBANK
	.align		4
        /*00b0*/ 	.byte	0x04, 0x0a
        /*00b2*/ 	.short	(.L_25 - .L_24)
	.align		4
.L_24:
        /*00b4*/ 	.word	index@(.nv.constant0.Fused_BroadcastTo_inplace_assign_builder_BroadcastTo_inplace_assign_builder_B_more_parallel_17064856348324867852_kernel0)
        /*00b8*/ 	.short	0x0380
        /*00ba*/ 	.short	0x0038


	//----- nvinfo : EIATTR_SW_WAR
	.align		4
.L_25:
        /*00bc*/ 	.byte	0x04, 0x36
        /*00be*/ 	.short	(.L_27 - .L_26)
.L_26:
        /*00c0*/ 	.word	0x00000008
.L_27:


//--------------------- .nv.callgraph             --------------------------
	.section	.nv.callgraph,"",@"SHT_CUDA_CALLGRAPH"
	.align	4
	.sectionentsize	8
	.align		4
        /*0000*/ 	.word	0x00000000
	.align		4
        /*0004*/ 	.word	0xffffffff
	.align		4
        /*0008*/ 	.word	0x00000000
	.align		4
        /*000c*/ 	.word	0xfffffffe
	.align		4
        /*0010*/ 	.word	0x00000000
	.align		4
        /*0014*/ 	.word	0xfffffffd
	.align		4
        /*0018*/ 	.word	0x00000000
	.align		4
        /*001c*/ 	.word	0xfffffffc


//--------------------- .text.Fused_BroadcastTo_inplace_assign_builder_BroadcastTo_inplace_assign_builder_B_more_parallel_17064856348324867852_kernel0 --------------------------
	.section	.text.Fused_BroadcastTo_inplace_assign_builder_BroadcastTo_inplace_assign_builder_B_more_parallel_17064856348324867852_kernel0,"ax",@progbits
	.align	128
        .global         Fused_BroadcastTo_inplace_assign_builder_BroadcastTo_inplace_assign_builder_B_more_parallel_17064856348324867852_kernel0
        .type           Fused_BroadcastTo_inplace_assign_builder_BroadcastTo_inplace_assign_builder_B_more_parallel_17064856348324867852_kernel0,@function
        .size           Fused_BroadcastTo_inplace_assign_builder_BroadcastTo_inplace_assign_builder_B_more_parallel_17064856348324867852_kernel0,(.L_x_6 - Fused_BroadcastTo_inplace_assign_builder_BroadcastTo_inplace_assign_builder_B_more_parallel_17064856348324867852_kernel0)
        .other          Fused_BroadcastTo_inplace_assign_builder_BroadcastTo_inplace_assign_builder_B_more_parallel_17064856348324867852_kernel0,@"STO_CUDA_ENTRY STV_DEFAULT"
Fused_BroadcastTo_inplace_assign_builder_BroadcastTo_inplace_assign_builder_B_more_parallel_17064856348324867852_kernel0:
.text.Fused_BroadcastTo_inplace_assign_builder_BroadcastTo_inplace_assign_builder_B_more_parallel_17064856348324867852_kernel0:
[----:B------:R-:W-:Y:S01]  /*0000*/  LDC R1, c[0x0][0x37c] ;  /* 0x0000df00ff017b82 */ /* 0x000fe20000000800 */
[----:B------:R-:W0:Y:S01]  /*0010*/  S2R R6, SR_CTAID.X ;  /* 0x0000000000067919 */ /* 0x000e220000002500 */
[----:B------:R-:W1:Y:S01]  /*0020*/  LDCU.64 UR4, c[0x0][0x358] ;  /* 0x00006b00ff0477ac */ /* 0x000e620008000a00 */
[----:B------:R-:W2:Y:S01]  /*0030*/  S2R R7, SR_TID.X ;  /* 0x0000000000077919 */ /* 0x000ea20000002100 */
[----:B0-----:R-:W-:-:S13]  /*0040*/  ISETP.GE.AND P0, PT, R6, 0x18, PT ;  /* 0x000000180600780c */ /* 0x001fda0003f06270 */
[----:B-12---:R-:W-:Y:S05]  /*0050*/  @!P0 BRA `(.L_x_0) ;  /* 0x0000000000a08947 */ /* 0x006fea0003800000 */
[C---:B------:R-:W-:Y:S01]  /*0060*/  ISETP.GE.AND P0, PT, R6.reuse, 0x4b, PT ;  /* 0x0000004b0600780c */ /* 0x040fe20003f06270 */
[----:B------:R-:W-:-:S12]  /*0070*/  IMAD R0, R6, 0xc7, R7 ;  /* 0x000000c706007824 */ /* 0x000fd800078e0207 */
[----:B------:R-:W-:Y:S05]  /*0080*/  @!P0 BRA `(.L_x_1) ;  /* 0x0000000000808947 */ /* 0x000fea0003800000 */
[----:B------:R-:W-:-:S13]  /*0090*/  ISETP.GE.AND P0, PT, R6, 0x7e, PT ;  /* 0x0000007e0600780c */ /* 0x000fda0003f06270 */
[----:B------:R-:W-:Y:S05]  /*00a0*/  @!P0 BRA `(.L_x_2) ;  /* 0x0000000000648947 */ /* 0x000fea0003800000 */
[----:B------:R-:W-:-:S13]  /*00b0*/  ISETP.GE.AND P0, PT, R6, 0xb1, PT ;  /* 0x000000b10600780c */ /* 0x000fda0003f06270 */
[----:B------:R-:W-:Y:S05]  /*00c0*/  @!P0 BRA `(.L_x_3) ;  /* 0x0000000000488947 */ /* 0x000fea0003800000 */
[----:B------:R-:W-:-:S13]  /*00d0*/  ISETP.GE.AND P0, PT, R6, 0xe4, PT ;  /* 0x000000e40600780c */ /* 0x000fda0003f06270 */
[----:B------:R-:W-:Y:S05]  /*00e0*/  @!P0 BRA `(.L_x_4) ;  /* 0x00000000002c8947 */ /* 0x000fea0003800000 */
[----:B------:R-:W-:-:S13]  /*00f0*/  ISETP.GE.AND P0, PT, R6, 0x117, PT ;  /* 0x000001170600780c */ /* 0x000fda0003f06270 */
[----:B------:R-:W0:Y:S01]  /*0100*/  @P0 LDC.64 R2, c[0x0][0x3b0] ;  /* 0x0000ec00ff020b82 */ /* 0x000e220000000a00 */
[----:B------:R-:W-:-:S04]  /*0110*/  @P0 VIADD R5, R0, 0xffff271f ;  /* 0xffff271f00050836 */ /* 0x000fc80000000000 */
[----:B0-----:R-:W-:-:S05]  /*0120*/  @P0 IMAD.WIDE R2, R5, 0x4, R2 ;  /* 0x0000000405020825 */ /* 0x001fca00078e0202 */
[----:B------:R0:W-:Y:S01]  /*0130*/  @P0 STG.E desc[UR4][R2.64], RZ ;  /* 0x000000ff02000986 */ /* 0x0001e2000c101904 */
[----:B------:R-:W-:Y:S05]  /*0140*/  @P0 EXIT ;  /* 0x000000000000094d */ /* 0x000fea0003800000 */
[----:B0-----:R-:W0:Y:S01]  /*0150*/  LDC.64 R2, c[0x0][0x3a8] ;  /* 0x0000ea00ff027b82 */ /* 0x001e220000000a00 */
[----:B------:R-:W-:-:S05]  /*0160*/  IADD3 R5, PT, PT, R0, -0xb13c, RZ ;  /* 0xffff4ec400057810 */ /* 0x000fca0007ffe0ff */
[----:B0-----:R-:W-:-:S05]  /*0170*/  IMAD.WIDE R2, R5, 0x4, R2 ;  /* 0x0000000405027825 */ /* 0x001fca00078e0202 */
[----:B------:R-:W-:Y:S01]  /*0180*/  STG.E desc[UR4][R2.64], RZ ;  /* 0x000000ff02007986 */ /* 0x000fe2000c101904 */
[----:B------:R-:W-:Y:S05]  /*0190*/  EXIT ;  /* 0x000000000000794d */ /* 0x000fea0003800000 */
.L_x_4:
[----:B------:R-:W0:Y:S01]  /*01a0*/  LDC.64 R2, c[0x0][0x3a0] ;  /* 0x0000e800ff027b82 */ /* 0x000e220000000a00 */
[----:B------:R-:W-:-:S04]  /*01b0*/  VIADD R5, R0, 0xffff7669 ;  /* 0xffff766900057836 */ /* 0x000fc80000000000 */
[----:B0-----:R-:W-:-:S05]  /*01c0*/  IMAD.WIDE R2, R5, 0x4, R2 ;  /* 0x0000000405027825 */ /* 0x001fca00078e0202 */
[----:B------:R-:W-:Y:S01]  /*01d0*/  STG.E desc[UR4][R2.64], RZ ;  /* 0x000000ff02007986 */ /* 0x000fe2000c101904 */
[----:B------:R-:W-:Y:S05]  /*01e0*/  EXIT ;  /* 0x000000000000794d */ /* 0x000fea0003800000 */
.L_x_3:
[----:B------:R-:W0:Y:S01]  /*01f0*/  LDC.64 R2, c[0x0][0x398] ;  /* 0x0000e600ff027b82 */ /* 0x000e220000000a00 */
[----:B------:R-:W-:-:S05]  /*0200*/  IADD3 R5, PT, PT, R0, -0x61f2, RZ ;  /* 0xffff9e0e00057810 */ /* 0x000fca0007ffe0ff */
[----:B0-----:R-:W-:-:S05]  /*0210*/  IMAD.WIDE R2, R5, 0x4, R2 ;  /* 0x0000000405027825 */ /* 0x001fca00078e0202 */
[----:B------:R-:W-:Y:S01]  /*0220*/  STG.E desc[UR4][R2.64], RZ ;  /* 0x000000ff02007986 */ /* 0x000fe2000c101904 */
[----:B------:R-:W-:Y:S05]  /*0230*/  EXIT ;  /* 0x000000000000794d */ /* 0x000fea0003800000 */
.L_x_2:
[----:B------:R-:W0:Y:S01]  /*0240*/  LDC.64 R2, c[0x0][0x390] ;  /* 0x0000e400ff027b82 */ /* 0x000e220000000a00 */
[----:B------:R-:W-:-:S04]  /*0250*/  VIADD R5, R0, 0xffffc5b3 ;  /* 0xffffc5b300057836 */ /* 0x000fc80000000000 */
[----:B0-----:R-:W-:-:S05]  /*0260*/  IMAD.WIDE R2, R5, 0x4, R2 ;  /* 0x0000000405027825 */ /* 0x001fca00078e0202 */
[----:B------:R-:W-:Y:S01]  /*0270*/  STG.E desc[UR4][R2.64], RZ ;  /* 0x000000ff02007986 */ /* 0x000fe2000c101904 */
[----:B------:R-:W-:Y:S05]  /*0280*/  EXIT ;  /* 0x000000000000794d */ /* 0x000fea0003800000 */
.L_x_1:
[----:B------:R-:W0:Y:S01]  /*0290*/  LDC.64 R2, c[0x0][0x388] ;  /* 0x0000e200ff027b82 */ /* 0x000e220000000a00 */
[----:B------:R-:W-:-:S05]  /*02a0*/  IADD3 R5, PT, PT, R0, -0x12a8, RZ ;  /* 0xffffed5800057810 */ /* 0x000fca0007ffe0ff */
[----:B0-----:R-:W-:-:S05]  /*02b0*/  IMAD.WIDE R2, R5, 0x4, R2 ;  /* 0x0000000405027825 */ /* 0x001fca00078e0202 */
[----:B------:R-:W-:Y:S01]  /*02c0*/  STG.E desc[UR4][R2.64], RZ ;  /* 0x000000ff02007986 */ /* 0x000fe2000c101904 */
[----:B------:R-:W-:Y:S05]  /*02d0*/  EXIT ;  /* 0x000000000000794d */ /* 0x000fea0003800000 */
.L_x_0:
[----:B------:R-:W-:-:S13]  /*02e0*/  ISETP.GT.AND P0, PT, R7, 0x1f, PT ;  /* 0x0000001f0700780c */ /* 0x000fda0003f04270 */
[----:B------:R-:W-:Y:S05]  /*02f0*/  @P0 EXIT ;  /* 0x000000000000094d */ /* 0x000fea0003800000 */
[----:B------:R-:W-:Y:S01]  /*0300*/  IMAD.HI R0, R6, 0x2aaaaaab, RZ ;  /* 0x2aaaaaab06007827 */ /* 0x000fe200078e02ff */
[----:B------:R-:W-:Y:S01]  /*0310*/  SHF.R.S32.HI R4, RZ, 0x1f, R7 ;  /* 0x0000001fff047819 */ /* 0x000fe20000011407 */
[----:B------:R-:W0:Y:S03]  /*0320*/  LDC.64 R2, c[0x0][0x380] ;  /* 0x0000e000ff027b82 */ /* 0x000e260000000a00 */
[----:B------:R-:W-:Y:S02]  /*0330*/  SHF.R.U32.HI R5, RZ, 0x1f, R0 ;  /* 0x0000001fff057819 */ /* 0x000fe40000011600 */
[----:B------:R-:W-:Y:S02]  /*0340*/  LEA.HI R4, R4, R7, RZ, 0x5 ;  /* 0x0000000704047211 */ /* 0x000fe400078f28ff */
[----:B------:R-:W-:Y:S02]  /*0350*/  LEA.HI R5, R0, R5, RZ, 0x1e ;  /* 0x0000000500057211 */ /* 0x000fe400078ff0ff */
[----:B------:R-:W-:-:S03]  /*0360*/  LOP3.LUT R4, R4, 0x3fffffe0, RZ, 0xc0, !PT ;  /* 0x3fffffe004047812 */ /* 0x000fc600078ec0ff */
[----:B------:R-:W-:Y:S02]  /*0370*/  IMAD R5, R5, -0x18, R6 ;  /* 0xffffffe805057824 */ /* 0x000fe400078e0206 */
[----:B------:R-:W-:-:S05]  /*0380*/  IMAD.IADD R4, R7, 0x1, -R4 ;  /* 0x0000000107047824 */ /* 0x000fca00078e0a04 */
[----:B------:R-:W-:-:S05]  /*0390*/  LEA R5, R5, R4, 0x5 ;  /* 0x0000000405057211 */ /* 0x000fca00078e28ff */
[----:B------:R-:W-:-:S04]  /*03a0*/  IMAD.SHL.U32 R5, R5, 0x4, RZ ;  /* 0x0000000405057824 */ /* 0x000fc800078e00ff */
[----:B0-----:R-:W-:-:S05]  /*03b0*/  IMAD.WIDE R2, R5, 0x4, R2 ;  /* 0x0000000405027825 */ /* 0x001fca00078e0202 */
[----:B------:R-:W-:Y:S01]  /*03c0*/  STG.E.128 desc[UR4][R2.64], RZ ;  /* 0x000000ff02007986 */ /* 0x000fe2000c101d04 */
[----:B------:R-:W-:Y:S05]  /*03d0*/  EXIT ;  /* 0x000000000000794d */ /* 0x000fea0003800000 */
.L_x_5:
[----:B------:R-:W-:-:S00]  /*03e0*/  BRA `(.L_x_5) ;  /* 0xfffffffc00fc7947 */ /* 0x000fc0000383ffff */
[----:B------:R-:W-:-:S00]  /*03f0*/  NOP ;  /* 0x0000000000007918 */ /* 0x000fc00000000000 */
        /* <DEDUP_REMOVED lines=8> */
.L_x_6:


//--------------------- .nv.shared.reserved.0     --------------------------
	.section	.nv.shared.reserved.0,"aw",@nobits
	.weak		__nv_reservedSMEM_offset_0_alias
	.size		__nv_reservedSMEM_offset_0_alias, 0, 64
	.other		__nv_reservedSMEM_offset_0_alias,@"STO_CUDA_RESERVED_SHARED STV_DEFAULT"
__nv_reservedSMEM_offset_0_alias:
	.zero		0
	.zero		64


//--------------------- .nv.constant0.Fused_BroadcastTo_inplace_assign_builder_BroadcastTo_inplace_assign_builder_B_more_parallel_17064856348324867852_kernel0 --------------------------
	.section	.nv.constant0.Fused_BroadcastTo_inplace_assign_builder_BroadcastTo_inplace_assign_builder_B_more_parallel_17064856348324867852_kernel0,"a",@progbits
	.sectionflags	@""
	.align	4
.nv.constant0.Fused_BroadcastTo_inplace_assign_builder_BroadcastTo_inplace_assign_builder_B_more_parallel_17064856348324867852_kernel0:
	.zero		952


//--------------------- SYMBOLS --------------------------

	.type		.nv.reservedSmem.offset0,@object
	.size		.nv.reservedSmem.offset0,0x4
